	.headerflags	@"EF_CUDA_TEXMODE_UNIFIED EF_CUDA_64BIT_ADDRESS EF_CUDA_ACCELERATORS EF_CUDA_SM90 EF_CUDA_VIRTUAL_SM(EF_CUDA_SM90)"
	.elftype	@"ET_EXEC"


//--------------------- .nv.info                  --------------------------
	.section	.nv.info,"",@"SHT_CUDA_INFO"
	.align	4


	//----- nvinfo : EIATTR_REGCOUNT
	.align		4
        /*0000*/ 	.byte	0x04, 0x2f
        /*0002*/ 	.short	(.L_2 - .L_1)
	.align		4
.L_1:
        /*0004*/ 	.word	index@(triton_per_fused__native_batch_norm_legit_relu_1)
        /*0008*/ 	.word	0x00000019


	//----- nvinfo : EIATTR_MIN_STACK_SIZE
	.align		4
.L_2:
        /*000c*/ 	.byte	0x04, 0x12
        /*000e*/ 	.short	(.L_4 - .L_3)
	.align		4
.L_3:
        /*0010*/ 	.word	index@(triton_per_fused__native_batch_norm_legit_relu_1)
        /*0014*/ 	.word	0x00000000


	//----- nvinfo : EIATTR_FRAME_SIZE
	.align		4
.L_4:
        /*0018*/ 	.byte	0x04, 0x11
        /*001a*/ 	.short	(.L_6 - .L_5)
	.align		4
.L_5:
        /*001c*/ 	.word	index@(triton_per_fused__native_batch_norm_legit_relu_1)
        /*0020*/ 	.word	0x00000000


	//----- nvinfo : EIATTR_MIN_STACK_SIZE
	.align		4
.L_6:
        /*0024*/ 	.byte	0x04, 0x12
        /*0026*/ 	.short	(.L_8 - .L_7)
	.align		4
.L_7:
        /*0028*/ 	.word	index@(triton_per_fused__native_batch_norm_legit_relu_1)
        /*002c*/ 	.word	0x00000000
.L_8:


//--------------------- .nv.info.triton_per_fused__native_batch_norm_legit_relu_1 --------------------------
	.section	.nv.info.triton_per_fused__native_batch_norm_legit_relu_1,"",@"SHT_CUDA_INFO"
	.sectionflags	@""
	.align	4


	//----- nvinfo : EIATTR_CUDA_API_VERSION
	.align		4
        /*0000*/ 	.byte	0x04, 0x37
        /*0002*/ 	.short	(.L_10 - .L_9)
.L_9:
        /*0004*/ 	.word	0x0000007c


	//----- nvinfo : EIATTR_KPARAM_INFO
	.align		4
.L_10:
        /*0008*/ 	.byte	0x04, 0x17
        /*000a*/ 	.short	(.L_12 - .L_11)
.L_11:
        /*000c*/ 	.word	0x00000000
        /*0010*/ 	.short	0x0005
        /*0012*/ 	.short	0x0024
        /*0014*/ 	.byte	0x00, 0xf0, 0x11, 0x00


	//----- nvinfo : EIATTR_KPARAM_INFO
	.align		4
.L_12:
        /*0018*/ 	.byte	0x04, 0x17
        /*001a*/ 	.short	(.L_14 - .L_13)
.L_13:
        /*001c*/ 	.word	0x00000000
        /*0020*/ 	.short	0x0004
        /*0022*/ 	.short	0x0020
        /*0024*/ 	.byte	0x00, 0xf0, 0x11, 0x00


	//----- nvinfo : EIATTR_KPARAM_INFO
	.align		4
.L_14:
        /*0028*/ 	.byte	0x04, 0x17
        /*002a*/ 	.short	(.L_16 - .L_15)
.L_15:
        /*002c*/ 	.word	0x00000000
        /*0030*/ 	.short	0x0003
        /*0032*/ 	.short	0x0018
        /*0034*/ 	.byte	0x00, 0xf4, 0x21, 0x00


	//----- nvinfo : EIATTR_KPARAM_INFO
	.align		4
.L_16:
        /*0038*/ 	.byte	0x04, 0x17
        /*003a*/ 	.short	(.L_18 - .L_17)
.L_17:
        /*003c*/ 	.word	0x00000000
        /*0040*/ 	.short	0x0002
        /*0042*/ 	.short	0x0010
        /*0044*/ 	.byte	0x00, 0xf4, 0x21, 0x00


	//----- nvinfo : EIATTR_KPARAM_INFO
	.align		4
.L_18:
        /*0048*/ 	.byte	0x04, 0x17
        /*004a*/ 	.short	(.L_20 - .L_19)
.L_19:
        /*004c*/ 	.word	0x00000000
        /*0050*/ 	.short	0x0001
        /*0052*/ 	.short	0x0008
        /*0054*/ 	.byte	0x00, 0xf4, 0x21, 0x00


	//----- nvinfo : EIATTR_KPARAM_INFO
	.align		4
.L_20:
        /*0058*/ 	.byte	0x04, 0x17
        /*005a*/ 	.short	(.L_22 - .L_21)
.L_21:
        /*005c*/ 	.word	0x00000000
        /*0060*/ 	.short	0x0000
        /*0062*/ 	.short	0x0000
        /*0064*/ 	.byte	0x00, 0xf4, 0x21, 0x00


	//----- nvinfo : EIATTR_SPARSE_MMA_MASK
	.align		4
.L_22:
        /*0068*/ 	.byte	0x03, 0x50
        /*006a*/ 	.short	0x0000


	//----- nvinfo : EIATTR_MAXREG_COUNT
	.align		4
        /*006c*/ 	.byte	0x03, 0x1b
        /*006e*/ 	.short	0x00ff


	//----- nvinfo : EIATTR_COOP_GROUP_MASK_REGIDS
	.align		4
        /*0070*/ 	.byte	0x04, 0x29
        /*0072*/ 	.short	(.L_24 - .L_23)


	//   ....[0]....
.L_23:
        /*0074*/ 	.word	0xffffffff


	//   ....[1]....
        /*0078*/ 	.word	0xffffffff


	//   ....[2]....
        /*007c*/ 	.word	0xffffffff


	//   ....[3]....
        /*0080*/ 	.word	0xffffffff


	//   ....[4]....
        /*0084*/ 	.word	0xffffffff


	//   ....[5]....
        /*0088*/ 	.word	0xffffffff


	//   ....[6]....
        /*008c*/ 	.word	0xffffffff


	//   ....[7]....
        /*0090*/ 	.word	0xffffffff


	//----- nvinfo : EIATTR_COOP_GROUP_INSTR_OFFSETS
	.align		4
.L_24:
        /*0094*/ 	.byte	0x04, 0x28
        /*0096*/ 	.short	(.L_26 - .L_25)


	//   ....[0]....
.L_25:
        /*0098*/ 	.word	0x000001e0


	//   ....[1]....
        /*009c*/ 	.word	0x00000200


	//   ....[2]....
        /*00a0*/ 	.word	0x00000220


	//   ....[3]....
        /*00a4*/ 	.word	0x00000240


	//   ....[4]....
        /*00a8*/ 	.word	0x00000310


	//   ....[5]....
        /*00ac*/ 	.word	0x00000330


	//   ....[6]....
        /*00b0*/ 	.word	0x00000370


	//   ....[7]....
        /*00b4*/ 	.word	0x000003d0


	//----- nvinfo : EIATTR_EXIT_INSTR_OFFSETS
	.align		4
.L_26:
        /*00b8*/ 	.byte	0x04, 0x1c
        /*00ba*/ 	.short	(.L_28 - .L_27)


	//   ....[0]....
.L_27:
        /*00bc*/ 	.word	0x000005b0


	//   ....[1]....
        /*00c0*/ 	.word	0x000005e0


	//----- nvinfo : EIATTR_REQNTID
	.align		4
.L_28:
        /*00c4*/ 	.byte	0x04, 0x10
        /*00c6*/ 	.short	(.L_30 - .L_29)
.L_29:
        /*00c8*/ 	.word	0x00000080
        /*00cc*/ 	.word	0x00000001
        /*00d0*/ 	.word	0x00000001


	//----- nvinfo : EIATTR_CBANK_PARAM_SIZE
	.align		4
.L_30:
        /*00d4*/ 	.byte	0x03, 0x19
        /*00d6*/ 	.short	0x0028


	//----- nvinfo : EIATTR_PARAM_CBANK
	.align		4
        /*00d8*/ 	.byte	0x04, 0x0a
        /*00da*/ 	.short	(.L_32 - .L_31)
	.align		4
.L_31:
        /*00dc*/ 	.word	index@(.nv.constant0.triton_per_fused__native_batch_norm_legit_relu_1)
        /*00e0*/ 	.short	0x0210
        /*00e2*/ 	.short	0x0028


	//----- nvinfo : EIATTR_SW_WAR
	.align		4
.L_32:
        /*00e4*/ 	.byte	0x04, 0x36
        /*00e6*/ 	.short	(.L_34 - .L_33)
.L_33:
        /*00e8*/ 	.word	0x00000008
.L_34:


//--------------------- .nv.callgraph             --------------------------
	.section	.nv.callgraph,"",@"SHT_CUDA_CALLGRAPH"
	.align	4
	.sectionentsize	8
	.align		4
        /*0000*/ 	.word	0x00000000
	.align		4
        /*0004*/ 	.word	0xffffffff
	.align		4
        /*0008*/ 	.word	0x00000000
	.align		4
        /*000c*/ 	.word	0xfffffffe
	.align		4
        /*0010*/ 	.word	0x00000000
	.align		4
        /*0014*/ 	.word	0xfffffffd
	.align		4
        /*0018*/ 	.word	0x00000000
	.align		4
        /*001c*/ 	.word	0xfffffffc


//--------------------- .nv.constant4             --------------------------
	.section	.nv.constant4,"a",@progbits
	.align	8
	.align		8
.nv.constant4:
        /*0000*/ 	.dword	_$_str


//--------------------- .text.triton_per_fused__native_batch_norm_legit_relu_1 --------------------------
	.section	.text.triton_per_fused__native_batch_norm_legit_relu_1,"ax",@progbits
	.sectionflags	@"SHF_BARRIERS=1"
	.align	128
        .global         triton_per_fused__native_batch_norm_legit_relu_1
        .type           triton_per_fused__native_batch_norm_legit_relu_1,@function
        .size           triton_per_fused__native_batch_norm_legit_relu_1,(.L_x_1 - triton_per_fused__native_batch_norm_legit_relu_1)
        .other          triton_per_fused__native_batch_norm_legit_relu_1,@"STO_CUDA_ENTRY STV_DEFAULT"
triton_per_fused__native_batch_norm_legit_relu_1:
.text.triton_per_fused__native_batch_norm_legit_relu_1:
[----:B------:R-:W0:Y:S02]  /*0000*/  LDC R1, c[0x0][0x28] ;  /* 0x00000a00ff017b82 */ /* 0x000e240000000800 */
[----:B------:R-:W1:Y:S01]  /*0010*/  S2R R9, SR_TID.X ;  /* 0x0000000000097919 */ /* 0x000e620000002100 */
[----:B------:R-:W2:Y:S01]  /*0020*/  LDC.64 R10, c[0x0][0x210] ;  /* 0x00008400ff0a7b82 */ /* 0x000ea20000000a00 */
[----:B------:R-:W-:Y:S01]  /*0030*/  CS2R R6, SRZ ;  /* 0x0000000000067805 */ /* 0x000fe2000001ff00 */
[----:B------:R-:W-:Y:S01]  /*0040*/  ULDC.64 UR6, c[0x0][0x208] ;  /* 0x0000820000067ab9 */ /* 0x000fe20000000a00 */
[----:B------:R-:W3:Y:S01]  /*0050*/  S2R R0, SR_CTAID.X ;  /* 0x0000000000007919 */ /* 0x000ee20000002500 */
[----:B-1----:R-:W-:Y:S02]  /*0060*/  SHF.R.U32.HI R3, RZ, 0x4, R9 ;  /* 0x00000004ff037819 */ /* 0x002fe40000011609 */
[----:B------:R-:W-:Y:S02]  /*0070*/  SHF.L.U32 R2, R9, 0x2, RZ ;  /* 0x0000000209027819 */ /* 0x000fe400000006ff */
[----:B---3--:R-:W-:Y:S02]  /*0080*/  SHF.L.U32 R0, R0, 0x3, RZ ;  /* 0x0000000300007819 */ /* 0x008fe400000006ff */
[----:B------:R-:W-:-:S02]  /*0090*/  SGXT.U32 R3, R3, 0x3 ;  /* 0x000000030303781a */ /* 0x000fc40000000000 */
[----:B------:R-:W-:Y:S02]  /*00a0*/  LOP3.LUT R5, R2, 0x3c, RZ, 0xc0, !PT ;  /* 0x0000003c02057812 */ /* 0x000fe400078ec0ff */
[----:B------:R-:W-:-:S04]  /*00b0*/  LOP3.LUT R8, R0, R3, RZ, 0xfc, !PT ;  /* 0x0000000300087212 */ /* 0x000fc800078efcff */
[C---:B------:R-:W-:Y:S02]  /*00c0*/  ISETP.GE.AND P1, PT, R8.reuse, 0x8, PT ;  /* 0x000000080800780c */ /* 0x040fe40003f26270 */
[----:B------:R-:W-:Y:S02]  /*00d0*/  LEA R8, R8, R5, 0x6 ;  /* 0x0000000508087211 */ /* 0x000fe400078e30ff */
[----:B------:R-:W-:-:S03]  /*00e0*/  CS2R R4, SRZ ;  /* 0x0000000000047805 */ /* 0x000fc6000001ff00 */
[----:B--2---:R-:W-:-:S06]  /*00f0*/  IMAD.WIDE R10, R8, 0x4, R10 ;  /* 0x00000004080a7825 */ /* 0x004fcc00078e020a */
[----:B------:R-:W2:Y:S01]  /*0100*/  @!P1 LDG.E.128 R4, desc[UR6][R10.64] ;  /* 0x000000060a049981 */ /* 0x000ea2000c1e1d00 */
[----:B------:R-:W1:Y:S01]  /*0110*/  S2UR UR5, SR_CgaCtaId ;  /* 0x00000000000579c3 */ /* 0x000e620000008800 */
[----:B------:R-:W-:Y:S01]  /*0120*/  UMOV UR4, 0x400 ;  /* 0x0000040000047882 */ /* 0x000fe20000000000 */
[----:B------:R-:W-:Y:S01]  /*0130*/  HFMA2.MMA R22, -RZ, RZ, 1.125, 0 ;  /* 0x3c800000ff167435 */ /* 0x000fe200000001ff */
[----:B------:R-:W-:Y:S01]  /*0140*/  LOP3.LUT P0, RZ, R9, 0x78, RZ, 0xc0, !PT ;  /* 0x0000007809ff7812 */ /* 0x000fe2000780c0ff */
[----:B-1----:R-:W-:Y:S01]  /*0150*/  UPRMT UR4, UR5, 0x654, UR4 ;  /* 0x0000065405047896 */ /* 0x002fe20008000004 */
[----:B--2---:R-:W-:Y:S02]  /*0160*/  SEL R4, R4, RZ, !P1 ;  /* 0x000000ff04047207 */ /* 0x004fe40004800000 */
[----:B------:R-:W-:Y:S02]  /*0170*/  SEL R5, R5, RZ, !P1 ;  /* 0x000000ff05057207 */ /* 0x000fe40004800000 */
[----:B------:R-:W-:-:S02]  /*0180*/  SEL R2, R6, RZ, !P1 ;  /* 0x000000ff06027207 */ /* 0x000fc40004800000 */
[----:B------:R-:W-:Y:S01]  /*0190*/  SEL R12, R7, RZ, !P1 ;  /* 0x000000ff070c7207 */ /* 0x000fe20004800000 */
[----:B------:R-:W-:-:S04]  /*01a0*/  FADD R13, R4, R5 ;  /* 0x00000005040d7221 */ /* 0x000fc80000000000 */
[----:B------:R-:W-:-:S04]  /*01b0*/  FADD R13, R2, R13 ;  /* 0x0000000d020d7221 */ /* 0x000fc80000000000 */
[----:B------:R-:W-:-:S05]  /*01c0*/  FADD R13, R12, R13 ;  /* 0x0000000d0c0d7221 */ /* 0x000fca0000000000 */
[----:B------:R-:W-:-:S05]  /*01d0*/  FSEL R13, R13, RZ, !P1 ;  /* 0x000000ff0d0d7208 */ /* 0x000fca0004800000 */
[----:B------:R-:W1:Y:S02]  /*01e0*/  SHFL.BFLY PT, R6, R13, 0x8, 0x1f ;  /* 0x0d001f000d067f89 */ /* 0x000e6400000e0000 */
[----:B-1----:R-:W-:-:S05]  /*01f0*/  FADD R14, R13, R6 ;  /* 0x000000060d0e7221 */ /* 0x002fca0000000000 */
[----:B------:R-:W1:Y:S02]  /*0200*/  SHFL.BFLY PT, R7, R14, 0x4, 0x1f ;  /* 0x0c801f000e077f89 */ /* 0x000e6400000e0000 */
[----:B-1----:R-:W-:-:S05]  /*0210*/  FADD R15, R14, R7 ;  /* 0x000000070e0f7221 */ /* 0x002fca0000000000 */
[----:B------:R-:W1:Y:S02]  /*0220*/  SHFL.BFLY PT, R6, R15, 0x2, 0x1f ;  /* 0x0c401f000f067f89 */ /* 0x000e6400000e0000 */
[----:B-1----:R-:W-:-:S05]  /*0230*/  FADD R16, R15, R6 ;  /* 0x000000060f107221 */ /* 0x002fca0000000000 */
[----:B------:R-:W1:Y:S02]  /*0240*/  SHFL.BFLY PT, R7, R16, 0x1, 0x1f ;  /* 0x0c201f0010077f89 */ /* 0x000e6400000e0000 */
[----:B-1----:R-:W-:Y:S01]  /*0250*/  FADD R17, R16, R7 ;  /* 0x0000000710117221 */ /* 0x002fe20000000000 */
[----:B------:R-:W-:-:S03]  /*0260*/  LEA R16, R3, UR4, 0x2 ;  /* 0x0000000403107c11 */ /* 0x000fc6000f8e10ff */
[C---:B------:R-:W-:Y:S01]  /*0270*/  FFMA R6, R17.reuse, -0.015625, R5 ;  /* 0xbc80000011067823 */ /* 0x040fe20000000005 */
[C---:B------:R-:W-:Y:S01]  /*0280*/  FFMA R7, R17.reuse, -0.015625, R4 ;  /* 0xbc80000011077823 */ /* 0x040fe20000000004 */
[C---:B------:R-:W-:Y:S01]  /*0290*/  FFMA R10, R17.reuse, -0.015625, R2 ;  /* 0xbc800000110a7823 */ /* 0x040fe20000000002 */
[----:B------:R-:W-:Y:S01]  /*02a0*/  FFMA R11, R17, -0.015625, R12 ;  /* 0xbc800000110b7823 */ /* 0x000fe2000000000c */
[----:B------:R-:W-:Y:S01]  /*02b0*/  FMUL R4, R6, R6 ;  /* 0x0000000606047220 */ /* 0x000fe20000400000 */
[----:B------:R-:W-:Y:S03]  /*02c0*/  STS [R16], R17 ;  /* 0x0000001110007388 */ /* 0x000fe60000000800 */
[----:B------:R-:W-:-:S04]  /*02d0*/  FFMA R5, R7, R7, R4 ;  /* 0x0000000707057223 */ /* 0x000fc80000000004 */
[----:B------:R-:W-:-:S04]  /*02e0*/  FFMA R2, R10, R10, R5 ;  /* 0x0000000a0a027223 */ /* 0x000fc80000000005 */
[----:B------:R-:W-:-:S05]  /*02f0*/  FFMA R2, R11, R11, R2 ;  /* 0x0000000b0b027223 */ /* 0x000fca0000000002 */
[----:B------:R-:W-:-:S05]  /*0300*/  FSEL R4, R2, RZ, !P1 ;  /* 0x000000ff02047208 */ /* 0x000fca0004800000 */
[----:B------:R-:W1:Y:S02]  /*0310*/  SHFL.BFLY PT, R5, R4, 0x8, 0x1f ;  /* 0x0d001f0004057f89 */ /* 0x000e6400000e0000 */
[----:B-1----:R-:W-:-:S05]  /*0320*/  FADD R5, R4, R5 ;  /* 0x0000000504057221 */ /* 0x002fca0000000000 */
[----:B------:R-:W1:Y:S02]  /*0330*/  SHFL.BFLY PT, R2, R5, 0x4, 0x1f ;  /* 0x0c801f0005027f89 */ /* 0x000e6400000e0000 */
[----:B-1----:R-:W-:Y:S01]  /*0340*/  FADD R12, R5, R2 ;  /* 0x00000002050c7221 */ /* 0x002fe20000000000 */
[----:B------:R-:W-:Y:S01]  /*0350*/  LOP3.LUT R2, R9, 0x7, RZ, 0xc0, !PT ;  /* 0x0000000709027812 */ /* 0x000fe200078ec0ff */
[----:B------:R-:W1:Y:S03]  /*0360*/  LDC.64 R4, c[0x0][0x228] ;  /* 0x00008a00ff047b82 */ /* 0x000e660000000a00 */
[----:B------:R-:W2:Y:S01]  /*0370*/  SHFL.BFLY PT, R13, R12, 0x2, 0x1f ;  /* 0x0c401f000c0d7f89 */ /* 0x000ea200000e0000 */
[----:B------:R-:W-:-:S04]  /*0380*/  LEA R18, R2, UR4, 0x2 ;  /* 0x0000000402127c11 */ /* 0x000fc8000f8e10ff */
[----:B------:R-:W-:Y:S08]  /*0390*/  BAR.SYNC.DEFER_BLOCKING 0x0 ;  /* 0x0000000000007b1d */ /* 0x000ff00000010000 */
[----:B------:R-:W3:Y:S01]  /*03a0*/  LDC.64 R2, c[0x0][0x218] ;  /* 0x00008600ff027b82 */ /* 0x000ee20000000a00 */
[----:B--2---:R-:W-:Y:S02]  /*03b0*/  FADD R13, R12, R13 ;  /* 0x0000000d0c0d7221 */ /* 0x004fe40000000000 */
[----:B------:R-:W-:Y:S04]  /*03c0*/  LDS R12, [R18] ;  /* 0x00000000120c7984 */ /* 0x000fe80000000800 */
[----:B------:R-:W2:Y:S02]  /*03d0*/  SHFL.BFLY PT, R14, R13, 0x1, 0x1f ;  /* 0x0c201f000d0e7f89 */ /* 0x000ea400000e0000 */
[----:B--2---:R-:W-:Y:S01]  /*03e0*/  FADD R19, R13, R14 ;  /* 0x0000000e0d137221 */ /* 0x004fe20000000000 */
[----:B------:R-:W-:Y:S01]  /*03f0*/  BAR.SYNC.DEFER_BLOCKING 0x0 ;  /* 0x0000000000007b1d */ /* 0x000fe20000010000 */
[----:B------:R-:W-:-:S02]  /*0400*/  LOP3.LUT R13, R0, 0x7, R9, 0xf8, !PT ;  /* 0x00000007000d7812 */ /* 0x000fc400078ef809 */
[----:B------:R-:W-:Y:S02]  /*0410*/  FFMA R21, R19, R22, 9.9999997473787516356e-06 ;  /* 0x3727c5ac13157423 */ /* 0x000fe40000000016 */
[----:B------:R-:W-:-:S03]  /*0420*/  ISETP.LT.AND P0, PT, R13, 0x8, !P0 ;  /* 0x000000080d00780c */ /* 0x000fc60004701270 */
[----:B------:R-:W2:Y:S01]  /*0430*/  LDC.64 R14, c[0x0][0x220] ;  /* 0x00008800ff0e7b82 */ /* 0x000ea20000000a00 */
[C---:B-1----:R-:W-:Y:S01]  /*0440*/  IMAD.WIDE R4, R13.reuse, 0x4, R4 ;  /* 0x000000040d047825 */ /* 0x042fe200078e0204 */
[----:B------:R-:W1:Y:S03]  /*0450*/  MUFU.RSQ R21, R21 ;  /* 0x0000001500157308 */ /* 0x000e660000001400 */
[----:B---3--:R-:W-:Y:S01]  /*0460*/  IMAD.WIDE R2, R13, 0x4, R2 ;  /* 0x000000040d027825 */ /* 0x008fe200078e0202 */
[----:B------:R-:W-:Y:S03]  /*0470*/  STS [R16], R19 ;  /* 0x0000001310007388 */ /* 0x000fe60000000800 */
[-C--:B-1----:R-:W-:Y:S01]  /*0480*/  FMUL R0, R7, R21.reuse ;  /* 0x0000001507007220 */ /* 0x082fe20000400000 */
[-C--:B------:R-:W-:Y:S01]  /*0490*/  FMUL R6, R6, R21.reuse ;  /* 0x0000001506067220 */ /* 0x080fe20000400000 */
[-C--:B------:R-:W-:Y:S01]  /*04a0*/  FMUL R10, R10, R21.reuse ;  /* 0x000000150a0a7220 */ /* 0x080fe20000400000 */
[----:B------:R-:W-:Y:S01]  /*04b0*/  BAR.SYNC.DEFER_BLOCKING 0x0 ;  /* 0x0000000000007b1d */ /* 0x000fe20000010000 */
[----:B------:R-:W-:Y:S01]  /*04c0*/  FMUL R11, R11, R21 ;  /* 0x000000150b0b7220 */ /* 0x000fe20000400000 */
[----:B------:R-:W-:Y:S01]  /*04d0*/  FSETP.GEU.AND P2, PT, R0, RZ, PT ;  /* 0x000000ff0000720b */ /* 0x000fe20003f4e000 */
[----:B--2---:R-:W-:Y:S01]  /*04e0*/  IMAD.WIDE R14, R8, 0x4, R14 ;  /* 0x00000004080e7825 */ /* 0x004fe200078e020e */
[----:B------:R-:W-:-:S02]  /*04f0*/  FSETP.GEU.AND P3, PT, R6, RZ, PT ;  /* 0x000000ff0600720b */ /* 0x000fc40003f6e000 */
[----:B------:R-:W-:Y:S02]  /*0500*/  FSETP.GEU.AND P4, PT, R10, RZ, PT ;  /* 0x000000ff0a00720b */ /* 0x000fe40003f8e000 */
[C---:B------:R-:W-:Y:S02]  /*0510*/  FSETP.GEU.AND P5, PT, R11.reuse, RZ, PT ;  /* 0x000000ff0b00720b */ /* 0x040fe40003fae000 */
[----:B------:R-:W-:Y:S02]  /*0520*/  FSEL R8, R0, RZ, P2 ;  /* 0x000000ff00087208 */ /* 0x000fe40001000000 */
[----:B------:R-:W-:Y:S02]  /*0530*/  FSEL R9, R6, RZ, P3 ;  /* 0x000000ff06097208 */ /* 0x000fe40001800000 */
[----:B------:R-:W-:Y:S02]  /*0540*/  FSEL R10, R10, RZ, P4 ;  /* 0x000000ff0a0a7208 */ /* 0x000fe40002000000 */
[----:B------:R-:W-:Y:S01]  /*0550*/  FSEL R11, R11, RZ, P5 ;  /* 0x000000ff0b0b7208 */ /* 0x000fe20002800000 */
[----:B------:R-:W1:Y:S04]  /*0560*/  LDS R20, [R18] ;  /* 0x0000000012147984 */ /* 0x000e680000000800 */
[----:B------:R2:W-:Y:S01]  /*0570*/  @!P1 STG.E.128 desc[UR6][R14.64], R8 ;  /* 0x000000080e009986 */ /* 0x0005e2000c101d06 */
[----:B-1----:R-:W-:-:S04]  /*0580*/  FFMA R20, R20, R22, 9.9999997473787516356e-06 ;  /* 0x3727c5ac14147423 */ /* 0x002fc80000000016 */
[----:B------:R-:W1:Y:S02]  /*0590*/  MUFU.RSQ R7, R20 ;  /* 0x0000001400077308 */ /* 0x000e640000001400 */
[----:B-1----:R2:W-:Y:S01]  /*05a0*/  @P0 STG.E desc[UR6][R4.64], R7 ;  /* 0x0000000704000986 */ /* 0x0025e2000c101906 */
[----:B------:R-:W-:Y:S05]  /*05b0*/  @!P0 EXIT ;  /* 0x000000000000894d */ /* 0x000fea0003800000 */
[----:B--2---:R-:W-:-:S05]  /*05c0*/  FMUL R5, R12, 0.015625 ;  /* 0x3c8000000c057820 */ /* 0x004fca0000400000 */
[----:B------:R-:W-:Y:S01]  /*05d0*/  STG.E desc[UR6][R2.64], R5 ;  /* 0x0000000502007986 */ /* 0x000fe2000c101906 */
[----:B------:R-:W-:Y:S05]  /*05e0*/  EXIT ;  /* 0x000000000000794d */ /* 0x000fea0003800000 */
.L_x_0:
[----:B------:R-:W-:-:S00]  /*05f0*/  BRA `(.L_x_0) ;  /* 0xfffffffc00fc7947 */ /* 0x000fc0000383ffff */
[----:B------:R-:W-:-:S00]  /*0600*/  NOP ;  /* 0x0000000000007918 */ /* 0x000fc00000000000 */
[----:B------:R-:W-:-:S00]  /*0610*/  NOP ;  /* 0x0000000000007918 */ /* 0x000fc00000000000 */
[----:B------:R-:W-:-:S00]  /*0620*/  NOP ;  /* 0x0000000000007918 */ /* 0x000fc00000000000 */
[----:B------:R-:W-:-:S00]  /*0630*/  NOP ;  /* 0x0000000000007918 */ /* 0x000fc00000000000 */
[----:B------:R-:W-:-:S00]  /*0640*/  NOP ;  /* 0x0000000000007918 */ /* 0x000fc00000000000 */
[----:B------:R-:W-:-:S00]  /*0650*/  NOP ;  /* 0x0000000000007918 */ /* 0x000fc00000000000 */
[----:B------:R-:W-:-:S00]  /*0660*/  NOP ;  /* 0x0000000000007918 */ /* 0x000fc00000000000 */
[----:B------:R-:W-:-:S00]  /*0670*/  NOP ;  /* 0x0000000000007918 */ /* 0x000fc00000000000 */
.L_x_1:


//--------------------- .nv.global.init           --------------------------
	.section	.nv.global.init,"aw",@progbits
.nv.global.init:
	.type		_$_str,@object
	.size		_$_str,(.L_0 - _$_str)
_$_str:
        /*0000*/ 	.byte	0x5f, 0x5f, 0x43, 0x55, 0x44, 0x41, 0x5f, 0x46, 0x54, 0x5a, 0x00
.L_0:


//--------------------- .nv.shared.triton_per_fused__native_batch_norm_legit_relu_1 --------------------------
	.section	.nv.shared.triton_per_fused__native_batch_norm_legit_relu_1,"aw",@nobits
	.sectionflags	@""
	.align	16
	.zero		1024


//--------------------- .nv.constant0.triton_per_fused__native_batch_norm_legit_relu_1 --------------------------
	.section	.nv.constant0.triton_per_fused__native_batch_norm_legit_relu_1,"a",@progbits
	.sectionflags	@""
	.align	4
.nv.constant0.triton_per_fused__native_batch_norm_legit_relu_1:
	.zero		568
